//
// Generated by NVIDIA NVVM Compiler
//
// Compiler Build ID: CL-36424714
// Cuda compilation tools, release 13.0, V13.0.88
// Based on NVVM 20.0.0
//

.version 9.0
.target sm_100
.address_size 64

	// .globl	_Z11somaVetoresPiS_S_i

.visible .entry _Z11somaVetoresPiS_S_i(
	.param .u64 .ptr .align 1 _Z11somaVetoresPiS_S_i_param_0,
	.param .u64 .ptr .align 1 _Z11somaVetoresPiS_S_i_param_1,
	.param .u64 .ptr .align 1 _Z11somaVetoresPiS_S_i_param_2,
	.param .u32 _Z11somaVetoresPiS_S_i_param_3
)
{
	.reg .pred 	%p<10>;
	.reg .b32 	%r<110>;
	.reg .b64 	%rd<40>;

	ld.param.u64 	%rd22, [_Z11somaVetoresPiS_S_i_param_0];
	ld.param.u64 	%rd23, [_Z11somaVetoresPiS_S_i_param_1];
	ld.param.u64 	%rd24, [_Z11somaVetoresPiS_S_i_param_2];
	ld.param.u32 	%r16, [_Z11somaVetoresPiS_S_i_param_3];
	cvta.to.global.u64 	%rd1, %rd24;
	cvta.to.global.u64 	%rd2, %rd23;
	cvta.to.global.u64 	%rd3, %rd22;
	setp.lt.s32 	%p1, %r16, 1;
	@%p1 bra 	$L__BB0_13;
	and.b32  	%r1, %r16, 15;
	setp.lt.u32 	%p2, %r16, 16;
	mov.b32 	%r107, 0;
	@%p2 bra 	$L__BB0_4;
	and.b32  	%r107, %r16, 2147483632;
	neg.s32 	%r105, %r107;
	add.s64 	%rd36, %rd3, 32;
	add.s64 	%rd35, %rd2, 32;
	add.s64 	%rd34, %rd1, 32;
$L__BB0_3:
	.pragma "nounroll";
	ld.global.u32 	%r18, [%rd36+-32];
	ld.global.u32 	%r19, [%rd35+-32];
	add.s32 	%r20, %r19, %r18;
	st.global.u32 	[%rd34+-32], %r20;
	ld.global.u32 	%r21, [%rd36+-28];
	ld.global.u32 	%r22, [%rd35+-28];
	add.s32 	%r23, %r22, %r21;
	st.global.u32 	[%rd34+-28], %r23;
	ld.global.u32 	%r24, [%rd36+-24];
	ld.global.u32 	%r25, [%rd35+-24];
	add.s32 	%r26, %r25, %r24;
	st.global.u32 	[%rd34+-24], %r26;
	ld.global.u32 	%r27, [%rd36+-20];
	ld.global.u32 	%r28, [%rd35+-20];
	add.s32 	%r29, %r28, %r27;
	st.global.u32 	[%rd34+-20], %r29;
	ld.global.u32 	%r30, [%rd36+-16];
	ld.global.u32 	%r31, [%rd35+-16];
	add.s32 	%r32, %r31, %r30;
	st.global.u32 	[%rd34+-16], %r32;
	ld.global.u32 	%r33, [%rd36+-12];
	ld.global.u32 	%r34, [%rd35+-12];
	add.s32 	%r35, %r34, %r33;
	st.global.u32 	[%rd34+-12], %r35;
	ld.global.u32 	%r36, [%rd36+-8];
	ld.global.u32 	%r37, [%rd35+-8];
	add.s32 	%r38, %r37, %r36;
	st.global.u32 	[%rd34+-8], %r38;
	ld.global.u32 	%r39, [%rd36+-4];
	ld.global.u32 	%r40, [%rd35+-4];
	add.s32 	%r41, %r40, %r39;
	st.global.u32 	[%rd34+-4], %r41;
	ld.global.u32 	%r42, [%rd36];
	ld.global.u32 	%r43, [%rd35];
	add.s32 	%r44, %r43, %r42;
	st.global.u32 	[%rd34], %r44;
	ld.global.u32 	%r45, [%rd36+4];
	ld.global.u32 	%r46, [%rd35+4];
	add.s32 	%r47, %r46, %r45;
	st.global.u32 	[%rd34+4], %r47;
	ld.global.u32 	%r48, [%rd36+8];
	ld.global.u32 	%r49, [%rd35+8];
	add.s32 	%r50, %r49, %r48;
	st.global.u32 	[%rd34+8], %r50;
	ld.global.u32 	%r51, [%rd36+12];
	ld.global.u32 	%r52, [%rd35+12];
	add.s32 	%r53, %r52, %r51;
	st.global.u32 	[%rd34+12], %r53;
	ld.global.u32 	%r54, [%rd36+16];
	ld.global.u32 	%r55, [%rd35+16];
	add.s32 	%r56, %r55, %r54;
	st.global.u32 	[%rd34+16], %r56;
	ld.global.u32 	%r57, [%rd36+20];
	ld.global.u32 	%r58, [%rd35+20];
	add.s32 	%r59, %r58, %r57;
	st.global.u32 	[%rd34+20], %r59;
	ld.global.u32 	%r60, [%rd36+24];
	ld.global.u32 	%r61, [%rd35+24];
	add.s32 	%r62, %r61, %r60;
	st.global.u32 	[%rd34+24], %r62;
	ld.global.u32 	%r63, [%rd36+28];
	ld.global.u32 	%r64, [%rd35+28];
	add.s32 	%r65, %r64, %r63;
	st.global.u32 	[%rd34+28], %r65;
	add.s32 	%r105, %r105, 16;
	add.s64 	%rd36, %rd36, 64;
	add.s64 	%rd35, %rd35, 64;
	add.s64 	%rd34, %rd34, 64;
	setp.ne.s32 	%p3, %r105, 0;
	@%p3 bra 	$L__BB0_3;
$L__BB0_4:
	setp.eq.s32 	%p4, %r1, 0;
	@%p4 bra 	$L__BB0_13;
	and.b32  	%r7, %r16, 7;
	setp.lt.u32 	%p5, %r1, 8;
	@%p5 bra 	$L__BB0_7;
	mul.wide.u32 	%rd25, %r107, 4;
	add.s64 	%rd26, %rd3, %rd25;
	ld.global.u32 	%r66, [%rd26];
	add.s64 	%rd27, %rd2, %rd25;
	ld.global.u32 	%r67, [%rd27];
	add.s32 	%r68, %r67, %r66;
	add.s64 	%rd28, %rd1, %rd25;
	st.global.u32 	[%rd28], %r68;
	ld.global.u32 	%r69, [%rd26+4];
	ld.global.u32 	%r70, [%rd27+4];
	add.s32 	%r71, %r70, %r69;
	st.global.u32 	[%rd28+4], %r71;
	ld.global.u32 	%r72, [%rd26+8];
	ld.global.u32 	%r73, [%rd27+8];
	add.s32 	%r74, %r73, %r72;
	st.global.u32 	[%rd28+8], %r74;
	ld.global.u32 	%r75, [%rd26+12];
	ld.global.u32 	%r76, [%rd27+12];
	add.s32 	%r77, %r76, %r75;
	st.global.u32 	[%rd28+12], %r77;
	ld.global.u32 	%r78, [%rd26+16];
	ld.global.u32 	%r79, [%rd27+16];
	add.s32 	%r80, %r79, %r78;
	st.global.u32 	[%rd28+16], %r80;
	ld.global.u32 	%r81, [%rd26+20];
	ld.global.u32 	%r82, [%rd27+20];
	add.s32 	%r83, %r82, %r81;
	st.global.u32 	[%rd28+20], %r83;
	ld.global.u32 	%r84, [%rd26+24];
	ld.global.u32 	%r85, [%rd27+24];
	add.s32 	%r86, %r85, %r84;
	st.global.u32 	[%rd28+24], %r86;
	ld.global.u32 	%r87, [%rd26+28];
	ld.global.u32 	%r88, [%rd27+28];
	add.s32 	%r89, %r88, %r87;
	st.global.u32 	[%rd28+28], %r89;
	add.s32 	%r107, %r107, 8;
$L__BB0_7:
	setp.eq.s32 	%p6, %r7, 0;
	@%p6 bra 	$L__BB0_13;
	and.b32  	%r10, %r16, 3;
	setp.lt.u32 	%p7, %r7, 4;
	@%p7 bra 	$L__BB0_10;
	mul.wide.u32 	%rd29, %r107, 4;
	add.s64 	%rd30, %rd3, %rd29;
	ld.global.u32 	%r90, [%rd30];
	add.s64 	%rd31, %rd2, %rd29;
	ld.global.u32 	%r91, [%rd31];
	add.s32 	%r92, %r91, %r90;
	add.s64 	%rd32, %rd1, %rd29;
	st.global.u32 	[%rd32], %r92;
	ld.global.u32 	%r93, [%rd30+4];
	ld.global.u32 	%r94, [%rd31+4];
	add.s32 	%r95, %r94, %r93;
	st.global.u32 	[%rd32+4], %r95;
	ld.global.u32 	%r96, [%rd30+8];
	ld.global.u32 	%r97, [%rd31+8];
	add.s32 	%r98, %r97, %r96;
	st.global.u32 	[%rd32+8], %r98;
	ld.global.u32 	%r99, [%rd30+12];
	ld.global.u32 	%r100, [%rd31+12];
	add.s32 	%r101, %r100, %r99;
	st.global.u32 	[%rd32+12], %r101;
	add.s32 	%r107, %r107, 4;
$L__BB0_10:
	setp.eq.s32 	%p8, %r10, 0;
	@%p8 bra 	$L__BB0_13;
	mul.wide.u32 	%rd33, %r107, 4;
	add.s64 	%rd39, %rd1, %rd33;
	add.s64 	%rd38, %rd2, %rd33;
	add.s64 	%rd37, %rd3, %rd33;
	neg.s32 	%r109, %r10;
$L__BB0_12:
	.pragma "nounroll";
	ld.global.u32 	%r102, [%rd37];
	ld.global.u32 	%r103, [%rd38];
	add.s32 	%r104, %r103, %r102;
	st.global.u32 	[%rd39], %r104;
	add.s64 	%rd39, %rd39, 4;
	add.s64 	%rd38, %rd38, 4;
	add.s64 	%rd37, %rd37, 4;
	add.s32 	%r109, %r109, 1;
	setp.ne.s32 	%p9, %r109, 0;
	@%p9 bra 	$L__BB0_12;
$L__BB0_13:
	ret;

}


// ===== COMPILED SASS (sm_100) =====

	.target	sm_100

	.elftype	@"ET_EXEC"


//--------------------- .note.nv.tkinfo           --------------------------
	.section	.note.nv.tkinfo,"",@"SHT_NOTE"
	.sectionflags	@"SHF_NOTE_NV_TKINFO"
	.tkinfo
        /*0018*/ 	.word	0x00000002
        /*0030*/ 	.string	""
        /*0030*/ 	.string	"ptxas"
        /*0030*/ 	.string	"Cuda compilation tools, release 13.0, V13.0.88"
        /*0030*/ 	.string	"Build cuda_13.0.r13.0/compiler.36424714_0"
        /*0030*/ 	.string	"-arch sm_100 -m 64 "



//--------------------- .note.nv.cuinfo           --------------------------
	.section	.note.nv.cuinfo,"",@"SHT_NOTE"
	.sectionflags	@"SHF_NOTE_NV_CUINFO"
        /*0018*/ 	.short	0x0002
        /*001a*/ 	.short	0x0064
        /*001c*/ 	.short	0x0082
	.zero		2


//--------------------- .nv.info                  --------------------------
	.section	.nv.info,"",@"SHT_CUDA_INFO"
	.align	4


	//----- nvinfo : EIATTR_REGCOUNT
	.align		4
        /*0000*/ 	.byte	0x04, 0x2f
        /*0002*/ 	.short	(.L_1 - .L_0)
	.align		4
.L_0:
        /*0004*/ 	.word	index@(_Z11somaVetoresPiS_S_i)
        /*0008*/ 	.word	0x00000014


	//----- nvinfo : EIATTR_FRAME_SIZE
	.align		4
.L_1:
        /*000c*/ 	.byte	0x04, 0x11
        /*000e*/ 	.short	(.L_3 - .L_2)
	.align		4
.L_2:
        /*0010*/ 	.word	index@(_Z11somaVetoresPiS_S_i)
        /*0014*/ 	.word	0x00000000


	//----- nvinfo : EIATTR_MIN_STACK_SIZE
	.align		4
.L_3:
        /*0018*/ 	.byte	0x04, 0x12
        /*001a*/ 	.short	(.L_5 - .L_4)
	.align		4
.L_4:
        /*001c*/ 	.word	index@(_Z11somaVetoresPiS_S_i)
        /*0020*/ 	.word	0x00000000
.L_5:


//--------------------- .nv.compat                --------------------------
	.section	.nv.compat,"",@"SHT_CUDA_COMPAT_INFO"
	.align	4
        /*0000*/ 	.byte	0x02, 0x09, 0x00, 0x00, 0x02, 0x02, 0x01, 0x00, 0x02, 0x05, 0x05, 0x00, 0x03, 0x07, 0x01, 0x01
        /*0010*/ 	.byte	0x02, 0x03, 0x00, 0x00, 0x02, 0x06, 0x01, 0x00, 0x04, 0x0b, 0x08, 0x00, 0x09, 0x00, 0x00, 0x00
        /*0020*/ 	.byte	0x00, 0x00, 0x00, 0x00


//--------------------- .nv.info._Z11somaVetoresPiS_S_i --------------------------
	.section	.nv.info._Z11somaVetoresPiS_S_i,"",@"SHT_CUDA_INFO"
	.sectionflags	@""
	.align	4


	//----- nvinfo : EIATTR_CUDA_API_VERSION
	.align		4
        /*0000*/ 	.byte	0x04, 0x37
        /*0002*/ 	.short	(.L_7 - .L_6)
.L_6:
        /*0004*/ 	.word	0x00000082


	//----- nvinfo : EIATTR_KPARAM_INFO
	.align		4
.L_7:
        /*0008*/ 	.byte	0x04, 0x17
        /*000a*/ 	.short	(.L_9 - .L_8)
.L_8:
        /*000c*/ 	.word	0x00000000
        /*0010*/ 	.short	0x0003
        /*0012*/ 	.short	0x0018
        /*0014*/ 	.byte	0x00, 0xf0, 0x11, 0x00


	//----- nvinfo : EIATTR_KPARAM_INFO
	.align		4
.L_9:
        /*0018*/ 	.byte	0x04, 0x17
        /*001a*/ 	.short	(.L_11 - .L_10)
.L_10:
        /*001c*/ 	.word	0x00000000
        /*0020*/ 	.short	0x0002
        /*0022*/ 	.short	0x0010
        /*0024*/ 	.byte	0x00, 0xf5, 0x21, 0x00


	//----- nvinfo : EIATTR_KPARAM_INFO
	.align		4
.L_11:
        /*0028*/ 	.byte	0x04, 0x17
        /*002a*/ 	.short	(.L_13 - .L_12)
.L_12:
        /*002c*/ 	.word	0x00000000
        /*0030*/ 	.short	0x0001
        /*0032*/ 	.short	0x0008
        /*0034*/ 	.byte	0x00, 0xf5, 0x21, 0x00


	//----- nvinfo : EIATTR_KPARAM_INFO
	.align		4
.L_13:
        /*0038*/ 	.byte	0x04, 0x17
        /*003a*/ 	.short	(.L_15 - .L_14)
.L_14:
        /*003c*/ 	.word	0x00000000
        /*0040*/ 	.short	0x0000
        /*0042*/ 	.short	0x0000
        /*0044*/ 	.byte	0x00, 0xf5, 0x21, 0x00


	//----- nvinfo : EIATTR_SPARSE_MMA_MASK
	.align		4
.L_15:
        /*0048*/ 	.byte	0x03, 0x50
        /*004a*/ 	.short	0x0000


	//----- nvinfo : EIATTR_MAXREG_COUNT
	.align		4
        /*004c*/ 	.byte	0x03, 0x1b
        /*004e*/ 	.short	0x00ff


	//----- nvinfo : EIATTR_MERCURY_ISA_VERSION
	.align		4
        /*0050*/ 	.byte	0x03, 0x5f
        /*0052*/ 	.short	0x0101


	//----- nvinfo : EIATTR_VRC_CTA_INIT_COUNT
	.align		4
        /*0054*/ 	.byte	0x02, 0x4a
	.zero		1
	.zero		1


	//----- nvinfo : EIATTR_EXIT_INSTR_OFFSETS
	.align		4
        /*0058*/ 	.byte	0x04, 0x1c
        /*005a*/ 	.short	(.L_17 - .L_16)


	//   ....[0]....
.L_16:
        /*005c*/ 	.word	0x00000030


	//   ....[1]....
        /*0060*/ 	.word	0x00000680


	//   ....[2]....
        /*0064*/ 	.word	0x00000940


	//   ....[3]....
        /*0068*/ 	.word	0x00000b00


	//   ....[4]....
        /*006c*/ 	.word	0x00000ce0


	//----- nvinfo : EIATTR_CBANK_PARAM_SIZE
	.align		4
.L_17:
        /*0070*/ 	.byte	0x03, 0x19
        /*0072*/ 	.short	0x001c


	//----- nvinfo : EIATTR_PARAM_CBANK
	.align		4
        /*0074*/ 	.byte	0x04, 0x0a
        /*0076*/ 	.short	(.L_19 - .L_18)
	.align		4
.L_18:
        /*0078*/ 	.word	index@(.nv.constant0._Z11somaVetoresPiS_S_i)
        /*007c*/ 	.short	0x0380
        /*007e*/ 	.short	0x001c


	//----- nvinfo : EIATTR_SW_WAR
	.align		4
.L_19:
        /*0080*/ 	.byte	0x04, 0x36
        /*0082*/ 	.short	(.L_21 - .L_20)
.L_20:
        /*0084*/ 	.word	0x00000008
.L_21:


//--------------------- .nv.callgraph             --------------------------
	.section	.nv.callgraph,"",@"SHT_CUDA_CALLGRAPH"
	.align	4
	.sectionentsize	8
	.align		4
        /*0000*/ 	.word	0x00000000
	.align		4
        /*0004*/ 	.word	0xffffffff
	.align		4
        /*0008*/ 	.word	0x00000000
	.align		4
        /*000c*/ 	.word	0xfffffffe
	.align		4
        /*0010*/ 	.word	0x00000000
	.align		4
        /*0014*/ 	.word	0xfffffffd
	.align		4
        /*0018*/ 	.word	0x00000000
	.align		4
        /*001c*/ 	.word	0xfffffffc


//--------------------- .text._Z11somaVetoresPiS_S_i --------------------------
	.section	.text._Z11somaVetoresPiS_S_i,"ax",@progbits
	.align	128
        .global         _Z11somaVetoresPiS_S_i
        .type           _Z11somaVetoresPiS_S_i,@function
        .size           _Z11somaVetoresPiS_S_i,(.L_x_6 - _Z11somaVetoresPiS_S_i)
        .other          _Z11somaVetoresPiS_S_i,@"STO_CUDA_ENTRY STV_DEFAULT"
_Z11somaVetoresPiS_S_i:
.text._Z11somaVetoresPiS_S_i:
[----:B------:R-:W-:Y:S08]  /*0000*/  LDC R1, c[0x0][0x37c] ;  /* 0x0000df00ff017b82 */ /* 0x000ff00000000800 */
[----:B------:R-:W0:Y:S02]  /*0010*/  LDC R2, c[0x0][0x398] ;  /* 0x0000e600ff027b82 */ /* 0x000e240000000800 */
[----:B0-----:R-:W-:-:S13]  /*0020*/  ISETP.GE.AND P0, PT, R2, 0x1, PT ;  /* 0x000000010200780c */ /* 0x001fda0003f06270 */
[----:B------:R-:W-:Y:S05]  /*0030*/  @!P0 EXIT ;  /* 0x000000000000894d */ /* 0x000fea0003800000 */
[C---:B------:R-:W-:Y:S01]  /*0040*/  ISETP.GE.U32.AND P1, PT, R2.reuse, 0x10, PT ;  /* 0x000000100200780c */ /* 0x040fe20003f26070 */
[----:B------:R-:W0:Y:S01]  /*0050*/  LDCU.64 UR12, c[0x0][0x358] ;  /* 0x00006b00ff0c77ac */ /* 0x000e220008000a00 */
[----:B------:R-:W-:Y:S01]  /*0060*/  LOP3.LUT R12, R2, 0xf, RZ, 0xc0, !PT ;  /* 0x0000000f020c7812 */ /* 0x000fe200078ec0ff */
[----:B------:R-:W-:-:S03]  /*0070*/  IMAD.MOV.U32 R0, RZ, RZ, RZ ;  /* 0x000000ffff007224 */ /* 0x000fc600078e00ff */
[----:B------:R-:W-:-:S07]  /*0080*/  ISETP.NE.AND P0, PT, R12, RZ, PT ;  /* 0x000000ff0c00720c */ /* 0x000fce0003f05270 */
[----:B------:R-:W-:Y:S06]  /*0090*/  @!P1 BRA `(.L_x_0) ;  /* 0x0000000400789947 */ /* 0x000fec0003800000 */
[----:B------:R-:W1:Y:S01]  /*00a0*/  LDCU.128 UR4, c[0x0][0x380] ;  /* 0x00007000ff0477ac */ /* 0x000e620008000c00 */
[----:B------:R-:W-:Y:S01]  /*00b0*/  LOP3.LUT R0, R2, 0x7ffffff0, RZ, 0xc0, !PT ;  /* 0x7ffffff002007812 */ /* 0x000fe200078ec0ff */
[----:B------:R-:W2:Y:S04]  /*00c0*/  LDCU.64 UR10, c[0x0][0x390] ;  /* 0x00007200ff0a77ac */ /* 0x000ea80008000a00 */
[----:B------:R-:W-:Y:S01]  /*00d0*/  IMAD.MOV R3, RZ, RZ, -R0 ;  /* 0x000000ffff037224 */ /* 0x000fe200078e0a00 */
[----:B-1----:R-:W-:Y:S02]  /*00e0*/  UIADD3 UR8, UP0, UPT, UR4, 0x20, URZ ;  /* 0x0000002004087890 */ /* 0x002fe4000ff1e0ff */
[----:B------:R-:W-:Y:S02]  /*00f0*/  UIADD3 UR6, UP1, UPT, UR6, 0x20, URZ ;  /* 0x0000002006067890 */ /* 0x000fe4000ff3e0ff */
[----:B--2---:R-:W-:-:S02]  /*0100*/  UIADD3 UR4, UP2, UPT, UR10, 0x20, URZ ;  /* 0x000000200a047890 */ /* 0x004fc4000ff5e0ff */
[----:B------:R-:W-:Y:S01]  /*0110*/  UIADD3.X UR9, UPT, UPT, URZ, UR5, URZ, UP0, !UPT ;  /* 0x00000005ff097290 */ /* 0x000fe200087fe4ff */
[----:B------:R-:W-:Y:S01]  /*0120*/  MOV R16, UR8 ;  /* 0x0000000800107c02 */ /* 0x000fe20008000f00 */
[----:B------:R-:W-:Y:S01]  /*0130*/  UIADD3.X UR7, UPT, UPT, URZ, UR7, URZ, UP1, !UPT ;  /* 0x00000007ff077290 */ /* 0x000fe20008ffe4ff */
[----:B------:R-:W-:Y:S01]  /*0140*/  IMAD.U32 R11, RZ, RZ, UR6 ;  /* 0x00000006ff0b7e24 */ /* 0x000fe2000f8e00ff */
[----:B------:R-:W-:Y:S01]  /*0150*/  UIADD3.X UR5, UPT, UPT, URZ, UR11, URZ, UP2, !UPT ;  /* 0x0000000bff057290 */ /* 0x000fe200097fe4ff */
[----:B------:R-:W-:Y:S01]  /*0160*/  IMAD.U32 R10, RZ, RZ, UR4 ;  /* 0x00000004ff0a7e24 */ /* 0x000fe2000f8e00ff */
[----:B------:R-:W-:Y:S02]  /*0170*/  MOV R5, UR9 ;  /* 0x0000000900057c02 */ /* 0x000fe40008000f00 */
[----:B------:R-:W-:Y:S02]  /*0180*/  IMAD.U32 R14, RZ, RZ, UR7 ;  /* 0x00000007ff0e7e24 */ /* 0x000fe4000f8e00ff */
[----:B------:R-:W-:-:S07]  /*0190*/  IMAD.U32 R13, RZ, RZ, UR5 ;  /* 0x00000005ff0d7e24 */ /* 0x000fce000f8e00ff */
.L_x_1:
[----:B------:R-:W-:Y:S01]  /*01a0*/  MOV R4, R16 ;  /* 0x0000001000047202 */ /* 0x000fe20000000f00 */
[----:B------:R-:W-:Y:S02]  /*01b0*/  IMAD.MOV.U32 R6, RZ, RZ, R11 ;  /* 0x000000ffff067224 */ /* 0x000fe400078e000b */
[----:B------:R-:W-:Y:S02]  /*01c0*/  IMAD.MOV.U32 R7, RZ, RZ, R14 ;  /* 0x000000ffff077224 */ /* 0x000fe400078e000e */
[----:B0-2---:R-:W2:Y:S04]  /*01d0*/  LDG.E R8, desc[UR12][R4.64+-0x20] ;  /* 0xffffe00c04087981 */ /* 0x005ea8000c1e1900 */
[----:B------:R-:W2:Y:S02]  /*01e0*/  LDG.E R9, desc[UR12][R6.64+-0x20] ;  /* 0xffffe00c06097981 */ /* 0x000ea4000c1e1900 */
[----:B--2---:R-:W-:Y:S01]  /*01f0*/  IADD3 R11, PT, PT, R8, R9, RZ ;  /* 0x00000009080b7210 */ /* 0x004fe20007ffe0ff */
[----:B------:R-:W-:-:S02]  /*0200*/  IMAD.MOV.U32 R8, RZ, RZ, R10 ;  /* 0x000000ffff087224 */ /* 0x000fc400078e000a */
[----:B------:R-:W-:-:S05]  /*0210*/  IMAD.MOV.U32 R9, RZ, RZ, R13 ;  /* 0x000000ffff097224 */ /* 0x000fca00078e000d */
[----:B------:R0:W-:Y:S04]  /*0220*/  STG.E desc[UR12][R8.64+-0x20], R11 ;  /* 0xffffe00b08007986 */ /* 0x0001e8000c10190c */
[----:B------:R-:W2:Y:S04]  /*0230*/  LDG.E R10, desc[UR12][R4.64+-0x1c] ;  /* 0xffffe40c040a7981 */ /* 0x000ea8000c1e1900 */
[----:B------:R-:W2:Y:S02]  /*0240*/  LDG.E R13, desc[UR12][R6.64+-0x1c] ;  /* 0xffffe40c060d7981 */ /* 0x000ea4000c1e1900 */
[----:B--2---:R-:W-:-:S05]  /*0250*/  IADD3 R13, PT, PT, R10, R13, RZ ;  /* 0x0000000d0a0d7210 */ /* 0x004fca0007ffe0ff */
[----:B------:R1:W-:Y:S04]  /*0260*/  STG.E desc[UR12][R8.64+-0x1c], R13 ;  /* 0xffffe40d08007986 */ /* 0x0003e8000c10190c */
[----:B------:R-:W2:Y:S04]  /*0270*/  LDG.E R10, desc[UR12][R4.64+-0x18] ;  /* 0xffffe80c040a7981 */ /* 0x000ea8000c1e1900 */
[----:B------:R-:W2:Y:S02]  /*0280*/  LDG.E R15, desc[UR12][R6.64+-0x18] ;  /* 0xffffe80c060f7981 */ /* 0x000ea4000c1e1900 */
[----:B--2---:R-:W-:-:S05]  /*0290*/  IMAD.IADD R15, R10, 0x1, R15 ;  /* 0x000000010a0f7824 */ /* 0x004fca00078e020f */
[----:B------:R2:W-:Y:S04]  /*02a0*/  STG.E desc[UR12][R8.64+-0x18], R15 ;  /* 0xffffe80f08007986 */ /* 0x0005e8000c10190c */
[----:B------:R-:W3:Y:S04]  /*02b0*/  LDG.E R10, desc[UR12][R4.64+-0x14] ;  /* 0xffffec0c040a7981 */ /* 0x000ee8000c1e1900 */
[----:B------:R-:W3:Y:S02]  /*02c0*/  LDG.E R17, desc[UR12][R6.64+-0x14] ;  /* 0xffffec0c06117981 */ /* 0x000ee4000c1e1900 */
[----:B---3--:R-:W-:-:S05]  /*02d0*/  IMAD.IADD R17, R10, 0x1, R17 ;  /* 0x000000010a117824 */ /* 0x008fca00078e0211 */
[----:B------:R3:W-:Y:S04]  /*02e0*/  STG.E desc[UR12][R8.64+-0x14], R17 ;  /* 0xffffec1108007986 */ /* 0x0007e8000c10190c */
[----:B------:R-:W4:Y:S04]  /*02f0*/  LDG.E R10, desc[UR12][R4.64+-0x10] ;  /* 0xfffff00c040a7981 */ /* 0x000f28000c1e1900 */
[----:B0-----:R-:W4:Y:S02]  /*0300*/  LDG.E R11, desc[UR12][R6.64+-0x10] ;  /* 0xfffff00c060b7981 */ /* 0x001f24000c1e1900 */
[----:B----4-:R-:W-:-:S05]  /*0310*/  IADD3 R11, PT, PT, R10, R11, RZ ;  /* 0x0000000b0a0b7210 */ /* 0x010fca0007ffe0ff */
[----:B------:R0:W-:Y:S04]  /*0320*/  STG.E desc[UR12][R8.64+-0x10], R11 ;  /* 0xfffff00b08007986 */ /* 0x0001e8000c10190c */
[----:B------:R-:W4:Y:S04]  /*0330*/  LDG.E R10, desc[UR12][R4.64+-0xc] ;  /* 0xfffff40c040a7981 */ /* 0x000f28000c1e1900 */
[----:B-1----:R-:W4:Y:S02]  /*0340*/  LDG.E R13, desc[UR12][R6.64+-0xc] ;  /* 0xfffff40c060d7981 */ /* 0x002f24000c1e1900 */
[----:B----4-:R-:W-:-:S05]  /*0350*/  IMAD.IADD R13, R10, 0x1, R13 ;  /* 0x000000010a0d7824 */ /* 0x010fca00078e020d */
[----:B------:R1:W-:Y:S04]  /*0360*/  STG.E desc[UR12][R8.64+-0xc], R13 ;  /* 0xfffff40d08007986 */ /* 0x0003e8000c10190c */
[----:B------:R-:W4:Y:S04]  /*0370*/  LDG.E R10, desc[UR12][R4.64+-0x8] ;  /* 0xfffff80c040a7981 */ /* 0x000f28000c1e1900 */
[----:B--2---:R-:W4:Y:S02]  /*0380*/  LDG.E R15, desc[UR12][R6.64+-0x8] ;  /* 0xfffff80c060f7981 */ /* 0x004f24000c1e1900 */
[----:B----4-:R-:W-:-:S05]  /*0390*/  IMAD.IADD R15, R10, 0x1, R15 ;  /* 0x000000010a0f7824 */ /* 0x010fca00078e020f */
[----:B------:R2:W-:Y:S04]  /*03a0*/  STG.E desc[UR12][R8.64+-0x8], R15 ;  /* 0xfffff80f08007986 */ /* 0x0005e8000c10190c */
[----:B------:R-:W4:Y:S04]  /*03b0*/  LDG.E R10, desc[UR12][R4.64+-0x4] ;  /* 0xfffffc0c040a7981 */ /* 0x000f28000c1e1900 */
[----:B---3--:R-:W4:Y:S02]  /*03c0*/  LDG.E R17, desc[UR12][R6.64+-0x4] ;  /* 0xfffffc0c06117981 */ /* 0x008f24000c1e1900 */
[----:B----4-:R-:W-:-:S05]  /*03d0*/  IADD3 R17, PT, PT, R10, R17, RZ ;  /* 0x000000110a117210 */ /* 0x010fca0007ffe0ff */
[----:B------:R3:W-:Y:S04]  /*03e0*/  STG.E desc[UR12][R8.64+-0x4], R17 ;  /* 0xfffffc1108007986 */ /* 0x0007e8000c10190c */
[----:B------:R-:W4:Y:S04]  /*03f0*/  LDG.E R10, desc[UR12][R4.64] ;  /* 0x0000000c040a7981 */ /* 0x000f28000c1e1900 */
[----:B0-----:R-:W4:Y:S02]  /*0400*/  LDG.E R11, desc[UR12][R6.64] ;  /* 0x0000000c060b7981 */ /* 0x001f24000c1e1900 */
[----:B----4-:R-:W-:-:S05]  /*0410*/  IMAD.IADD R11, R10, 0x1, R11 ;  /* 0x000000010a0b7824 */ /* 0x010fca00078e020b */
[----:B------:R0:W-:Y:S04]  /*0420*/  STG.E desc[UR12][R8.64], R11 ;  /* 0x0000000b08007986 */ /* 0x0001e8000c10190c */
[----:B------:R-:W4:Y:S04]  /*0430*/  LDG.E R10, desc[UR12][R4.64+0x4] ;  /* 0x0000040c040a7981 */ /* 0x000f28000c1e1900 */
[----:B-1----:R-:W4:Y:S02]  /*0440*/  LDG.E R13, desc[UR12][R6.64+0x4] ;  /* 0x0000040c060d7981 */ /* 0x002f24000c1e1900 */
[----:B----4-:R-:W-:-:S05]  /*0450*/  IMAD.IADD R13, R10, 0x1, R13 ;  /* 0x000000010a0d7824 */ /* 0x010fca00078e020d */
[----:B------:R1:W-:Y:S04]  /*0460*/  STG.E desc[UR12][R8.64+0x4], R13 ;  /* 0x0000040d08007986 */ /* 0x0003e8000c10190c */
[----:B------:R-:W4:Y:S04]  /*0470*/  LDG.E R10, desc[UR12][R4.64+0x8] ;  /* 0x0000080c040a7981 */ /* 0x000f28000c1e1900 */
[----:B--2---:R-:W4:Y:S02]  /*0480*/  LDG.E R15, desc[UR12][R6.64+0x8] ;  /* 0x0000080c060f7981 */ /* 0x004f24000c1e1900 */
[----:B----4-:R-:W-:-:S05]  /*0490*/  IADD3 R15, PT, PT, R10, R15, RZ ;  /* 0x0000000f0a0f7210 */ /* 0x010fca0007ffe0ff */
[----:B------:R2:W-:Y:S04]  /*04a0*/  STG.E desc[UR12][R8.64+0x8], R15 ;  /* 0x0000080f08007986 */ /* 0x0005e8000c10190c */
[----:B------:R-:W4:Y:S04]  /*04b0*/  LDG.E R10, desc[UR12][R4.64+0xc] ;  /* 0x00000c0c040a7981 */ /* 0x000f28000c1e1900 */
[----:B---3--:R-:W4:Y:S02]  /*04c0*/  LDG.E R17, desc[UR12][R6.64+0xc] ;  /* 0x00000c0c06117981 */ /* 0x008f24000c1e1900 */
[----:B----4-:R-:W-:-:S05]  /*04d0*/  IMAD.IADD R17, R10, 0x1, R17 ;  /* 0x000000010a117824 */ /* 0x010fca00078e0211 */
        /* <DEDUP_REMOVED lines=10> */
[----:B--2---:R-:W4:Y:S01]  /*0580*/  LDG.E R15, desc[UR12][R6.64+0x18] ;  /* 0x0000180c060f7981 */ /* 0x004f22000c1e1900 */
[----:B------:R-:W-:Y:S02]  /*0590*/  IADD3 R3, PT, PT, R3, 0x10, RZ ;  /* 0x0000001003037810 */ /* 0x000fe40007ffe0ff */
[----:B----4-:R-:W-:-:S05]  /*05a0*/  IADD3 R15, PT, PT, R10, R15, RZ ;  /* 0x0000000f0a0f7210 */ /* 0x010fca0007ffe0ff */
[----:B------:R2:W-:Y:S04]  /*05b0*/  STG.E desc[UR12][R8.64+0x18], R15 ;  /* 0x0000180f08007986 */ /* 0x0005e8000c10190c */
[----:B------:R4:W5:Y:S04]  /*05c0*/  LDG.E R10, desc[UR12][R4.64+0x1c] ;  /* 0x00001c0c040a7981 */ /* 0x000968000c1e1900 */
[----:B---3--:R-:W5:Y:S01]  /*05d0*/  LDG.E R17, desc[UR12][R6.64+0x1c] ;  /* 0x00001c0c06117981 */ /* 0x008f62000c1e1900 */
[----:B------:R-:W-:Y:S02]  /*05e0*/  ISETP.NE.AND P1, PT, R3, RZ, PT ;  /* 0x000000ff0300720c */ /* 0x000fe40003f25270 */
[----:B------:R-:W-:-:S02]  /*05f0*/  IADD3 R16, P2, PT, R4, 0x40, RZ ;  /* 0x0000004004107810 */ /* 0x000fc40007f5e0ff */
[----:B0-----:R-:W-:-:S03]  /*0600*/  IADD3 R11, P3, PT, R6, 0x40, RZ ;  /* 0x00000040060b7810 */ /* 0x001fc60007f7e0ff */
[----:B----4-:R-:W-:Y:S01]  /*0610*/  IMAD.X R5, RZ, RZ, R5, P2 ;  /* 0x000000ffff057224 */ /* 0x010fe200010e0605 */
[----:B------:R-:W-:Y:S01]  /*0620*/  IADD3.X R14, PT, PT, RZ, R7, RZ, P3, !PT ;  /* 0x00000007ff0e7210 */ /* 0x000fe20001ffe4ff */
[----:B-----5:R-:W-:Y:S01]  /*0630*/  IMAD.IADD R17, R10, 0x1, R17 ;  /* 0x000000010a117824 */ /* 0x020fe200078e0211 */
[----:B------:R-:W-:-:S04]  /*0640*/  IADD3 R10, P4, PT, R8, 0x40, RZ ;  /* 0x00000040080a7810 */ /* 0x000fc80007f9e0ff */
[----:B------:R2:W-:Y:S01]  /*0650*/  STG.E desc[UR12][R8.64+0x1c], R17 ;  /* 0x00001c1108007986 */ /* 0x0005e2000c10190c */
[----:B-1----:R-:W-:Y:S01]  /*0660*/  IMAD.X R13, RZ, RZ, R9, P4 ;  /* 0x000000ffff0d7224 */ /* 0x002fe200020e0609 */
[----:B------:R-:W-:Y:S07]  /*0670*/  @P1 BRA `(.L_x_1) ;  /* 0xfffffff800c81947 */ /* 0x000fee000383ffff */
.L_x_0:
[----:B0-----:R-:W-:Y:S05]  /*0680*/  @!P0 EXIT ;  /* 0x000000000000894d */ /* 0x001fea0003800000 */
[----:B------:R-:W-:Y:S02]  /*0690*/  ISETP.GE.U32.AND P0, PT, R12, 0x8, PT ;  /* 0x000000080c00780c */ /* 0x000fe40003f06070 */
[----:B------:R-:W-:-:S04]  /*06a0*/  LOP3.LUT R14, R2, 0x7, RZ, 0xc0, !PT ;  /* 0x00000007020e7812 */ /* 0x000fc800078ec0ff */
[----:B------:R-:W-:-:S07]  /*06b0*/  ISETP.NE.AND P1, PT, R14, RZ, PT ;  /* 0x000000ff0e00720c */ /* 0x000fce0003f25270 */
[----:B------:R-:W-:Y:S06]  /*06c0*/  @!P0 BRA `(.L_x_2) ;  /* 0x00000000009c8947 */ /* 0x000fec0003800000 */
[----:B------:R-:W0:Y:S08]  /*06d0*/  LDC.64 R4, c[0x0][0x380] ;  /* 0x0000e000ff047b82 */ /* 0x000e300000000a00 */
[----:B------:R-:W1:Y:S08]  /*06e0*/  LDC.64 R6, c[0x0][0x388] ;  /* 0x0000e200ff067b82 */ /* 0x000e700000000a00 */
[----:B--2---:R-:W2:Y:S01]  /*06f0*/  LDC.64 R8, c[0x0][0x390] ;  /* 0x0000e400ff087b82 */ /* 0x004ea20000000a00 */
[----:B0-----:R-:W-:-:S05]  /*0700*/  IMAD.WIDE.U32 R4, R0, 0x4, R4 ;  /* 0x0000000400047825 */ /* 0x001fca00078e0004 */
[----:B------:R-:W3:Y:S01]  /*0710*/  LDG.E R3, desc[UR12][R4.64] ;  /* 0x0000000c04037981 */ /* 0x000ee2000c1e1900 */
[----:B-1----:R-:W-:-:S05]  /*0720*/  IMAD.WIDE.U32 R6, R0, 0x4, R6 ;  /* 0x0000000400067825 */ /* 0x002fca00078e0006 */
[----:B------:R-:W3:Y:S01]  /*0730*/  LDG.E R10, desc[UR12][R6.64] ;  /* 0x0000000c060a7981 */ /* 0x000ee2000c1e1900 */
[----:B--2---:R-:W-:Y:S01]  /*0740*/  IMAD.WIDE.U32 R8, R0, 0x4, R8 ;  /* 0x0000000400087825 */ /* 0x004fe200078e0008 */
[----:B---3--:R-:W-:-:S05]  /*0750*/  IADD3 R3, PT, PT, R3, R10, RZ ;  /* 0x0000000a03037210 */ /* 0x008fca0007ffe0ff */
[----:B------:R0:W-:Y:S04]  /*0760*/  STG.E desc[UR12][R8.64], R3 ;  /* 0x0000000308007986 */ /* 0x0001e8000c10190c */
[----:B------:R-:W2:Y:S04]  /*0770*/  LDG.E R10, desc[UR12][R4.64+0x4] ;  /* 0x0000040c040a7981 */ /* 0x000ea8000c1e1900 */
[----:B------:R-:W2:Y:S02]  /*0780*/  LDG.E R11, desc[UR12][R6.64+0x4] ;  /* 0x0000040c060b7981 */ /* 0x000ea4000c1e1900 */
[----:B--2---:R-:W-:-:S05]  /*0790*/  IMAD.IADD R11, R10, 0x1, R11 ;  /* 0x000000010a0b7824 */ /* 0x004fca00078e020b */
[----:B------:R1:W-:Y:S04]  /*07a0*/  STG.E desc[UR12][R8.64+0x4], R11 ;  /* 0x0000040b08007986 */ /* 0x0003e8000c10190c */
[----:B------:R-:W2:Y:S04]  /*07b0*/  LDG.E R10, desc[UR12][R4.64+0x8] ;  /* 0x0000080c040a7981 */ /* 0x000ea8000c1e1900 */
[----:B------:R-:W2:Y:S02]  /*07c0*/  LDG.E R13, desc[UR12][R6.64+0x8] ;  /* 0x0000080c060d7981 */ /* 0x000ea4000c1e1900 */
[----:B--2---:R-:W-:-:S05]  /*07d0*/  IADD3 R13, PT, PT, R10, R13, RZ ;  /* 0x0000000d0a0d7210 */ /* 0x004fca0007ffe0ff */
[----:B------:R2:W-:Y:S04]  /*07e0*/  STG.E desc[UR12][R8.64+0x8], R13 ;  /* 0x0000080d08007986 */ /* 0x0005e8000c10190c */
[----:B------:R-:W3:Y:S04]  /*07f0*/  LDG.E R10, desc[UR12][R4.64+0xc] ;  /* 0x00000c0c040a7981 */ /* 0x000ee8000c1e1900 */
[----:B------:R-:W3:Y:S02]  /*0800*/  LDG.E R15, desc[UR12][R6.64+0xc] ;  /* 0x00000c0c060f7981 */ /* 0x000ee4000c1e1900 */
[----:B---3--:R-:W-:-:S05]  /*0810*/  IMAD.IADD R15, R10, 0x1, R15 ;  /* 0x000000010a0f7824 */ /* 0x008fca00078e020f */
[----:B------:R3:W-:Y:S04]  /*0820*/  STG.E desc[UR12][R8.64+0xc], R15 ;  /* 0x00000c0f08007986 */ /* 0x0007e8000c10190c */
[----:B0-----:R-:W4:Y:S04]  /*0830*/  LDG.E R3, desc[UR12][R4.64+0x10] ;  /* 0x0000100c04037981 */ /* 0x001f28000c1e1900 */
[----:B------:R-:W4:Y:S02]  /*0840*/  LDG.E R10, desc[UR12][R6.64+0x10] ;  /* 0x0000100c060a7981 */ /* 0x000f24000c1e1900 */
        /* <DEDUP_REMOVED lines=10> */
[----:B------:R-:W2:Y:S04]  /*08f0*/  LDG.E R10, desc[UR12][R4.64+0x1c] ;  /* 0x00001c0c040a7981 */ /* 0x000ea8000c1e1900 */
[----:B---3--:R-:W2:Y:S01]  /*0900*/  LDG.E R15, desc[UR12][R6.64+0x1c] ;  /* 0x00001c0c060f7981 */ /* 0x008ea2000c1e1900 */
[----:B------:R-:W-:Y:S01]  /*0910*/  IADD3 R0, PT, PT, R0, 0x8, RZ ;  /* 0x0000000800007810 */ /* 0x000fe20007ffe0ff */
[----:B--2---:R-:W-:-:S05]  /*0920*/  IMAD.IADD R15, R10, 0x1, R15 ;  /* 0x000000010a0f7824 */ /* 0x004fca00078e020f */
[----:B------:R0:W-:Y:S02]  /*0930*/  STG.E desc[UR12][R8.64+0x1c], R15 ;  /* 0x00001c0f08007986 */ /* 0x0001e4000c10190c */
.L_x_2:
[----:B------:R-:W-:Y:S05]  /*0940*/  @!P1 EXIT ;  /* 0x000000000000994d */ /* 0x000fea0003800000 */
[----:B------:R-:W-:Y:S02]  /*0950*/  ISETP.GE.U32.AND P0, PT, R14, 0x4, PT ;  /* 0x000000040e00780c */ /* 0x000fe40003f06070 */
[----:B------:R-:W-:-:S04]  /*0960*/  LOP3.LUT R2, R2, 0x3, RZ, 0xc0, !PT ;  /* 0x0000000302027812 */ /* 0x000fc800078ec0ff */
[----:B------:R-:W-:-:S07]  /*0970*/  ISETP.NE.AND P1, PT, R2, RZ, PT ;  /* 0x000000ff0200720c */ /* 0x000fce0003f25270 */
[----:B------:R-:W-:Y:S06]  /*0980*/  @!P0 BRA `(.L_x_3) ;  /* 0x00000000005c8947 */ /* 0x000fec0003800000 */
[----:B------:R-:W1:Y:S08]  /*0990*/  LDC.64 R4, c[0x0][0x380] ;  /* 0x0000e000ff047b82 */ /* 0x000e700000000a00 */
[----:B------:R-:W3:Y:S08]  /*09a0*/  LDC.64 R6, c[0x0][0x388] ;  /* 0x0000e200ff067b82 */ /* 0x000ef00000000a00 */
[----:B0-2---:R-:W0:Y:S01]  /*09b0*/  LDC.64 R8, c[0x0][0x390] ;  /* 0x0000e400ff087b82 */ /* 0x005e220000000a00 */
[----:B-1----:R-:W-:-:S05]  /*09c0*/  IMAD.WIDE.U32 R4, R0, 0x4, R4 ;  /* 0x0000000400047825 */ /* 0x002fca00078e0004 */
[----:B------:R-:W2:Y:S01]  /*09d0*/  LDG.E R3, desc[UR12][R4.64] ;  /* 0x0000000c04037981 */ /* 0x000ea2000c1e1900 */
[----:B---3--:R-:W-:-:S05]  /*09e0*/  IMAD.WIDE.U32 R6, R0, 0x4, R6 ;  /* 0x0000000400067825 */ /* 0x008fca00078e0006 */
[----:B------:R-:W2:Y:S01]  /*09f0*/  LDG.E R10, desc[UR12][R6.64] ;  /* 0x0000000c060a7981 */ /* 0x000ea2000c1e1900 */
[----:B0-----:R-:W-:-:S04]  /*0a00*/  IMAD.WIDE.U32 R8, R0, 0x4, R8 ;  /* 0x0000000400087825 */ /* 0x001fc800078e0008 */
[----:B--2---:R-:W-:-:S05]  /*0a10*/  IMAD.IADD R3, R3, 0x1, R10 ;  /* 0x0000000103037824 */ /* 0x004fca00078e020a */
        /* <DEDUP_REMOVED lines=9> */
[----:B------:R-:W2:Y:S04]  /*0ab0*/  LDG.E R10, desc[UR12][R4.64+0xc] ;  /* 0x00000c0c040a7981 */ /* 0x000ea8000c1e1900 */
[----:B------:R-:W2:Y:S01]  /*0ac0*/  LDG.E R15, desc[UR12][R6.64+0xc] ;  /* 0x00000c0c060f7981 */ /* 0x000ea2000c1e1900 */
[----:B------:R-:W-:Y:S01]  /*0ad0*/  VIADD R0, R0, 0x4 ;  /* 0x0000000400007836 */ /* 0x000fe20000000000 */
[----:B--2---:R-:W-:-:S05]  /*0ae0*/  IADD3 R15, PT, PT, R10, R15, RZ ;  /* 0x0000000f0a0f7210 */ /* 0x004fca0007ffe0ff */
[----:B------:R1:W-:Y:S02]  /*0af0*/  STG.E desc[UR12][R8.64+0xc], R15 ;  /* 0x00000c0f08007986 */ /* 0x0003e4000c10190c */
.L_x_3:
[----:B------:R-:W-:Y:S05]  /*0b00*/  @!P1 EXIT ;  /* 0x000000000000994d */ /* 0x000fea0003800000 */
[----:B------:R-:W3:Y:S08]  /*0b10*/  LDC.64 R4, c[0x0][0x390] ;  /* 0x0000e400ff047b82 */ /* 0x000ef00000000a00 */
[----:B------:R-:W4:Y:S08]  /*0b20*/  LDC.64 R6, c[0x0][0x388] ;  /* 0x0000e200ff067b82 */ /* 0x000f300000000a00 */
[----:B012---:R-:W0:Y:S01]  /*0b30*/  LDC.64 R8, c[0x0][0x380] ;  /* 0x0000e000ff087b82 */ /* 0x007e220000000a00 */
[----:B---3--:R-:W-:-:S04]  /*0b40*/  IMAD.WIDE.U32 R4, R0, 0x4, R4 ;  /* 0x0000000400047825 */ /* 0x008fc800078e0004 */
[----:B------:R-:W-:Y:S01]  /*0b50*/  IMAD.MOV.U32 R13, RZ, RZ, R5 ;  /* 0x000000ffff0d7224 */ /* 0x000fe200078e0005 */
[----:B------:R-:W-:Y:S01]  /*0b60*/  MOV R10, R4 ;  /* 0x00000004000a7202 */ /* 0x000fe20000000f00 */
[----:B----4-:R-:W-:-:S05]  /*0b70*/  IMAD.WIDE.U32 R6, R0, 0x4, R6 ;  /* 0x0000000400067825 */ /* 0x010fca00078e0006 */
[----:B------:R-:W-:Y:S01]  /*0b80*/  MOV R11, R7 ;  /* 0x00000007000b7202 */ /* 0x000fe20000000f00 */
[----:B0-----:R-:W-:-:S04]  /*0b90*/  IMAD.WIDE.U32 R8, R0, 0x4, R8 ;  /* 0x0000000400087825 */ /* 0x001fc800078e0008 */
[----:B------:R-:W-:-:S07]  /*0ba0*/  IMAD.MOV R0, RZ, RZ, -R2 ;  /* 0x000000ffff007224 */ /* 0x000fce00078e0a02 */
.L_x_4:
[----:B0-----:R-:W-:Y:S01]  /*0bb0*/  MOV R2, R8 ;  /* 0x0000000800027202 */ /* 0x001fe20000000f00 */
[----:B------:R-:W-:Y:S01]  /*0bc0*/  IMAD.MOV.U32 R5, RZ, RZ, R11 ;  /* 0x000000ffff057224 */ /* 0x000fe200078e000b */
[----:B------:R-:W-:Y:S01]  /*0bd0*/  MOV R4, R6 ;  /* 0x0000000600047202 */ /* 0x000fe20000000f00 */
[----:B------:R-:W-:-:S04]  /*0be0*/  IMAD.MOV.U32 R3, RZ, RZ, R9 ;  /* 0x000000ffff037224 */ /* 0x000fc800078e0009 */
[----:B------:R-:W2:Y:S04]  /*0bf0*/  LDG.E R5, desc[UR12][R4.64] ;  /* 0x0000000c04057981 */ /* 0x000ea8000c1e1900 */
[----:B------:R0:W2:Y:S01]  /*0c00*/  LDG.E R2, desc[UR12][R2.64] ;  /* 0x0000000c02027981 */ /* 0x0000a2000c1e1900 */
[----:B------:R-:W-:-:S05]  /*0c10*/  VIADD R0, R0, 0x1 ;  /* 0x0000000100007836 */ /* 0x000fca0000000000 */
[----:B------:R-:W-:Y:S02]  /*0c20*/  ISETP.NE.AND P0, PT, R0, RZ, PT ;  /* 0x000000ff0000720c */ /* 0x000fe40003f05270 */
[----:B0-----:R-:W-:Y:S02]  /*0c30*/  MOV R3, R13 ;  /* 0x0000000d00037202 */ /* 0x001fe40000000f00 */
[----:B------:R-:W-:Y:S02]  /*0c40*/  IADD3 R6, P2, PT, R6, 0x4, RZ ;  /* 0x0000000406067810 */ /* 0x000fe40007f5e0ff */
[----:B------:R-:W-:-:S03]  /*0c50*/  IADD3 R8, P3, PT, R8, 0x4, RZ ;  /* 0x0000000408087810 */ /* 0x000fc60007f7e0ff */
[----:B------:R-:W-:Y:S01]  /*0c60*/  IMAD.X R11, RZ, RZ, R11, P2 ;  /* 0x000000ffff0b7224 */ /* 0x000fe200010e060b */
[----:B------:R-:W-:Y:S02]  /*0c70*/  IADD3.X R9, PT, PT, RZ, R9, RZ, P3, !PT ;  /* 0x00000009ff097210 */ /* 0x000fe40001ffe4ff */
[----:B--2---:R-:W-:Y:S01]  /*0c80*/  IADD3 R7, PT, PT, R2, R5, RZ ;  /* 0x0000000502077210 */ /* 0x004fe20007ffe0ff */
[----:B------:R-:W-:Y:S01]  /*0c90*/  IMAD.MOV.U32 R2, RZ, RZ, R10 ;  /* 0x000000ffff027224 */ /* 0x000fe200078e000a */
[----:B------:R-:W-:-:S04]  /*0ca0*/  IADD3 R10, P1, PT, R10, 0x4, RZ ;  /* 0x000000040a0a7810 */ /* 0x000fc80007f3e0ff */
[----:B------:R0:W-:Y:S01]  /*0cb0*/  STG.E desc[UR12][R2.64], R7 ;  /* 0x0000000702007986 */ /* 0x0001e2000c10190c */
[----:B------:R-:W-:Y:S01]  /*0cc0*/  IADD3.X R13, PT, PT, RZ, R13, RZ, P1, !PT ;  /* 0x0000000dff0d7210 */ /* 0x000fe20000ffe4ff */
[----:B------:R-:W-:Y:S07]  /*0cd0*/  @P0 BRA `(.L_x_4) ;  /* 0xfffffffc00b40947 */ /* 0x000fee000383ffff */
[----:B------:R-:W-:Y:S05]  /*0ce0*/  EXIT ;  /* 0x000000000000794d */ /* 0x000fea0003800000 */
.L_x_5:
[----:B------:R-:W-:-:S00]  /*0cf0*/  BRA `(.L_x_5) ;  /* 0xfffffffc00fc7947 */ /* 0x000fc0000383ffff */
[----:B------:R-:W-:-:S00]  /*0d00*/  NOP ;  /* 0x0000000000007918 */ /* 0x000fc00000000000 */
[----:B------:R-:W-:-:S00]  /*0d10*/  NOP ;  /* 0x0000000000007918 */ /* 0x000fc00000000000 */
[----:B------:R-:W-:-:S00]  /*0d20*/  NOP ;  /* 0x0000000000007918 */ /* 0x000fc00000000000 */
[----:B------:R-:W-:-:S00]  /*0d30*/  NOP ;  /* 0x0000000000007918 */ /* 0x000fc00000000000 */
[----:B------:R-:W-:-:S00]  /*0d40*/  NOP ;  /* 0x0000000000007918 */ /* 0x000fc00000000000 */
[----:B------:R-:W-:-:S00]  /*0d50*/  NOP ;  /* 0x0000000000007918 */ /* 0x000fc00000000000 */
[----:B------:R-:W-:-:S00]  /*0d60*/  NOP ;  /* 0x0000000000007918 */ /* 0x000fc00000000000 */
[----:B------:R-:W-:-:S00]  /*0d70*/  NOP ;  /* 0x0000000000007918 */ /* 0x000fc00000000000 */
.L_x_6:


//--------------------- .nv.shared.reserved.0     --------------------------
	.section	.nv.shared.reserved.0,"aw",@nobits
	.weak		__nv_reservedSMEM_offset_0_alias
	.size		__nv_reservedSMEM_offset_0_alias, 0, 64
	.other		__nv_reservedSMEM_offset_0_alias,@"STO_CUDA_RESERVED_SHARED STV_DEFAULT"
__nv_reservedSMEM_offset_0_alias:
	.zero		0
	.zero		64


//--------------------- .nv.constant0._Z11somaVetoresPiS_S_i --------------------------
	.section	.nv.constant0._Z11somaVetoresPiS_S_i,"a",@progbits
	.sectionflags	@""
	.align	4
.nv.constant0._Z11somaVetoresPiS_S_i:
	.zero		924


//--------------------- SYMBOLS --------------------------

	.type		.nv.reservedSmem.offset0,@object
	.size		.nv.reservedSmem.offset0,0x4
